	.headerflags	@"EF_CUDA_TEXMODE_UNIFIED EF_CUDA_64BIT_ADDRESS EF_CUDA_ACCELERATORS EF_CUDA_SM90 EF_CUDA_VIRTUAL_SM(EF_CUDA_SM90)"
	.elftype	@"ET_EXEC"


//--------------------- .nv.info                  --------------------------
	.section	.nv.info,"",@"SHT_CUDA_INFO"
	.align	4


	//----- nvinfo : EIATTR_REGCOUNT
	.align		4
        /*0000*/ 	.byte	0x04, 0x2f
        /*0002*/ 	.short	(.L_3 - .L_2)
	.align		4
.L_2:
        /*0004*/ 	.word	index@(triton_poi_fused__native_batch_norm_legit_no_training_convolution_relu_31)
        /*0008*/ 	.word	0x00000016


	//----- nvinfo : EIATTR_MIN_STACK_SIZE
	.align		4
.L_3:
        /*000c*/ 	.byte	0x04, 0x12
        /*000e*/ 	.short	(.L_5 - .L_4)
	.align		4
.L_4:
        /*0010*/ 	.word	index@(triton_poi_fused__native_batch_norm_legit_no_training_convolution_relu_31)
        /*0014*/ 	.word	0x00000000


	//----- nvinfo : EIATTR_FRAME_SIZE
	.align		4
.L_5:
        /*0018*/ 	.byte	0x04, 0x11
        /*001a*/ 	.short	(.L_7 - .L_6)
	.align		4
.L_6:
        /*001c*/ 	.word	index@(triton_poi_fused__native_batch_norm_legit_no_training_convolution_relu_31)
        /*0020*/ 	.word	0x00000000


	//----- nvinfo : EIATTR_MIN_STACK_SIZE
	.align		4
.L_7:
        /*0024*/ 	.byte	0x04, 0x12
        /*0026*/ 	.short	(.L_9 - .L_8)
	.align		4
.L_8:
        /*0028*/ 	.word	index@(triton_poi_fused__native_batch_norm_legit_no_training_convolution_relu_31)
        /*002c*/ 	.word	0x00000000
.L_9:


//--------------------- .nv.info.triton_poi_fused__native_batch_norm_legit_no_training_convolution_relu_31 --------------------------
	.section	.nv.info.triton_poi_fused__native_batch_norm_legit_no_training_convolution_relu_31,"",@"SHT_CUDA_INFO"
	.sectionflags	@""
	.align	4


	//----- nvinfo : EIATTR_CUDA_API_VERSION
	.align		4
        /*0000*/ 	.byte	0x04, 0x37
        /*0002*/ 	.short	(.L_11 - .L_10)
.L_10:
        /*0004*/ 	.word	0x0000007c


	//----- nvinfo : EIATTR_KPARAM_INFO
	.align		4
.L_11:
        /*0008*/ 	.byte	0x04, 0x17
        /*000a*/ 	.short	(.L_13 - .L_12)
.L_12:
        /*000c*/ 	.word	0x00000000
        /*0010*/ 	.short	0x0007
        /*0012*/ 	.short	0x0038
        /*0014*/ 	.byte	0x00, 0xf0, 0x11, 0x00


	//----- nvinfo : EIATTR_KPARAM_INFO
	.align		4
.L_13:
        /*0018*/ 	.byte	0x04, 0x17
        /*001a*/ 	.short	(.L_15 - .L_14)
.L_14:
        /*001c*/ 	.word	0x00000000
        /*0020*/ 	.short	0x0006
        /*0022*/ 	.short	0x0030
        /*0024*/ 	.byte	0x00, 0xf4, 0x21, 0x00


	//----- nvinfo : EIATTR_KPARAM_INFO
	.align		4
.L_15:
        /*0028*/ 	.byte	0x04, 0x17
        /*002a*/ 	.short	(.L_17 - .L_16)
.L_16:
        /*002c*/ 	.word	0x00000000
        /*0030*/ 	.short	0x0005
        /*0032*/ 	.short	0x0028
        /*0034*/ 	.byte	0x00, 0xf4, 0x21, 0x00


	//----- nvinfo : EIATTR_KPARAM_INFO
	.align		4
.L_17:
        /*0038*/ 	.byte	0x04, 0x17
        /*003a*/ 	.short	(.L_19 - .L_18)
.L_18:
        /*003c*/ 	.word	0x00000000
        /*0040*/ 	.short	0x0004
        /*0042*/ 	.short	0x0020
        /*0044*/ 	.byte	0x00, 0xf4, 0x21, 0x00


	//----- nvinfo : EIATTR_KPARAM_INFO
	.align		4
.L_19:
        /*0048*/ 	.byte	0x04, 0x17
        /*004a*/ 	.short	(.L_21 - .L_20)
.L_20:
        /*004c*/ 	.word	0x00000000
        /*0050*/ 	.short	0x0003
        /*0052*/ 	.short	0x0018
        /*0054*/ 	.byte	0x00, 0xf4, 0x21, 0x00


	//----- nvinfo : EIATTR_KPARAM_INFO
	.align		4
.L_21:
        /*0058*/ 	.byte	0x04, 0x17
        /*005a*/ 	.short	(.L_23 - .L_22)
.L_22:
        /*005c*/ 	.word	0x00000000
        /*0060*/ 	.short	0x0002
        /*0062*/ 	.short	0x0010
        /*0064*/ 	.byte	0x00, 0xf4, 0x21, 0x00


	//----- nvinfo : EIATTR_KPARAM_INFO
	.align		4
.L_23:
        /*0068*/ 	.byte	0x04, 0x17
        /*006a*/ 	.short	(.L_25 - .L_24)
.L_24:
        /*006c*/ 	.word	0x00000000
        /*0070*/ 	.short	0x0001
        /*0072*/ 	.short	0x0008
        /*0074*/ 	.byte	0x00, 0xf4, 0x21, 0x00


	//----- nvinfo : EIATTR_KPARAM_INFO
	.align		4
.L_25:
        /*0078*/ 	.byte	0x04, 0x17
        /*007a*/ 	.short	(.L_27 - .L_26)
.L_26:
        /*007c*/ 	.word	0x00000000
        /*0080*/ 	.short	0x0000
        /*0082*/ 	.short	0x0000
        /*0084*/ 	.byte	0x00, 0xf4, 0x21, 0x00


	//----- nvinfo : EIATTR_SPARSE_MMA_MASK
	.align		4
.L_27:
        /*0088*/ 	.byte	0x03, 0x50
        /*008a*/ 	.short	0x0000


	//----- nvinfo : EIATTR_MAXREG_COUNT
	.align		4
        /*008c*/ 	.byte	0x03, 0x1b
        /*008e*/ 	.short	0x00ff


	//----- nvinfo : EIATTR_EXIT_INSTR_OFFSETS
	.align		4
        /*0090*/ 	.byte	0x04, 0x1c
        /*0092*/ 	.short	(.L_29 - .L_28)


	//   ....[0]....
.L_28:
        /*0094*/ 	.word	0x000003c0


	//----- nvinfo : EIATTR_REQNTID
	.align		4
.L_29:
        /*0098*/ 	.byte	0x04, 0x10
        /*009a*/ 	.short	(.L_31 - .L_30)
.L_30:
        /*009c*/ 	.word	0x00000100
        /*00a0*/ 	.word	0x00000001
        /*00a4*/ 	.word	0x00000001


	//----- nvinfo : EIATTR_CBANK_PARAM_SIZE
	.align		4
.L_31:
        /*00a8*/ 	.byte	0x03, 0x19
        /*00aa*/ 	.short	0x003c


	//----- nvinfo : EIATTR_PARAM_CBANK
	.align		4
        /*00ac*/ 	.byte	0x04, 0x0a
        /*00ae*/ 	.short	(.L_33 - .L_32)
	.align		4
.L_32:
        /*00b0*/ 	.word	index@(.nv.constant0.triton_poi_fused__native_batch_norm_legit_no_training_convolution_relu_31)
        /*00b4*/ 	.short	0x0210
        /*00b6*/ 	.short	0x003c


	//----- nvinfo : EIATTR_SW_WAR
	.align		4
.L_33:
        /*00b8*/ 	.byte	0x04, 0x36
        /*00ba*/ 	.short	(.L_35 - .L_34)
.L_34:
        /*00bc*/ 	.word	0x00000008
.L_35:


//--------------------- .nv.callgraph             --------------------------
	.section	.nv.callgraph,"",@"SHT_CUDA_CALLGRAPH"
	.align	4
	.sectionentsize	8
	.align		4
        /*0000*/ 	.word	0x00000000
	.align		4
        /*0004*/ 	.word	0xffffffff
	.align		4
        /*0008*/ 	.word	0x00000000
	.align		4
        /*000c*/ 	.word	0xfffffffe
	.align		4
        /*0010*/ 	.word	0x00000000
	.align		4
        /*0014*/ 	.word	0xfffffffd
	.align		4
        /*0018*/ 	.word	0x00000000
	.align		4
        /*001c*/ 	.word	0xfffffffc


//--------------------- .nv.constant4             --------------------------
	.section	.nv.constant4,"a",@progbits
	.align	8
	.align		8
.nv.constant4:
        /*0000*/ 	.dword	_$_str
	.align		8
        /*0008*/ 	.dword	_$_str_$_2


//--------------------- .text.triton_poi_fused__native_batch_norm_legit_no_training_convolution_relu_31 --------------------------
	.section	.text.triton_poi_fused__native_batch_norm_legit_no_training_convolution_relu_31,"ax",@progbits
	.align	128
        .global         triton_poi_fused__native_batch_norm_legit_no_training_convolution_relu_31
        .type           triton_poi_fused__native_batch_norm_legit_no_training_convolution_relu_31,@function
        .size           triton_poi_fused__native_batch_norm_legit_no_training_convolution_relu_31,(.L_x_1 - triton_poi_fused__native_batch_norm_legit_no_training_convolution_relu_31)
        .other          triton_poi_fused__native_batch_norm_legit_no_training_convolution_relu_31,@"STO_CUDA_ENTRY STV_DEFAULT"
triton_poi_fused__native_batch_norm_legit_no_training_convolution_relu_31:
.text.triton_poi_fused__native_batch_norm_legit_no_training_convolution_relu_31:
[----:B------:R-:W-:Y:S01]  /*0000*/  LDC R1, c[0x0][0x28] ;  /* 0x00000a00ff017b82 */ /* 0x000fe20000000800 */
[----:B------:R-:W1:Y:S07]  /*0010*/  S2R R0, SR_TID.X ;  /* 0x0000000000007919 */ /* 0x000e6e0000002100 */
[----:B------:R-:W2:Y:S01]  /*0020*/  LDC.64 R14, c[0x0][0x228] ;  /* 0x00008a00ff0e7b82 */ /* 0x000ea20000000a00 */
[----:B------:R-:W-:Y:S01]  /*0030*/  ULDC.64 UR4, c[0x0][0x208] ;  /* 0x0000820000047ab9 */ /* 0x000fe20000000a00 */
[----:B------:R-:W3:Y:S06]  /*0040*/  S2R R5, SR_CTAID.X ;  /* 0x0000000000057919 */ /* 0x000eec0000002500 */
[----:B------:R-:W4:Y:S08]  /*0050*/  LDC.64 R10, c[0x0][0x218] ;  /* 0x00008600ff0a7b82 */ /* 0x000f300000000a00 */
[----:B------:R-:W5:Y:S08]  /*0060*/  LDC.64 R12, c[0x0][0x220] ;  /* 0x00008800ff0c7b82 */ /* 0x000f700000000a00 */
[----:B------:R-:W4:Y:S01]  /*0070*/  LDC.64 R16, c[0x0][0x230] ;  /* 0x00008c00ff107b82 */ /* 0x000f220000000a00 */
[----:B-1----:R-:W-:-:S02]  /*0080*/  SHF.L.U32 R0, R0, 0x1, RZ ;  /* 0x0000000100007819 */ /* 0x002fc400000006ff */
[----:B---3--:R-:W-:Y:S02]  /*0090*/  SHF.R.S32.HI R3, RZ, 0x16, R5 ;  /* 0x00000016ff037819 */ /* 0x008fe40000011405 */
[----:B------:R-:W-:Y:S02]  /*00a0*/  LOP3.LUT R0, R0, 0x1fe, RZ, 0xc0, !PT ;  /* 0x000001fe00007812 */ /* 0x000fe400078ec0ff */
[----:B------:R-:W-:Y:S02]  /*00b0*/  SGXT R3, R3, 0x1 ;  /* 0x000000010303781a */ /* 0x000fe40000000200 */
[----:B------:R-:W-:Y:S02]  /*00c0*/  LEA R0, R5, R0, 0x9 ;  /* 0x0000000005007211 */ /* 0x000fe400078e48ff */
[----:B------:R-:W1:Y:S02]  /*00d0*/  LDC.64 R4, c[0x0][0x238] ;  /* 0x00008e00ff047b82 */ /* 0x000e640000000a00 */
[----:B------:R-:W-:-:S04]  /*00e0*/  LEA.HI R3, R3, R0, RZ, 0x6 ;  /* 0x0000000003037211 */ /* 0x000fc800078f30ff */
[--C-:B------:R-:W-:Y:S02]  /*00f0*/  SHF.R.S32.HI R2, RZ, 0x6, R3.reuse ;  /* 0x00000006ff027819 */ /* 0x100fe40000011403 */
[----:B------:R-:W-:-:S04]  /*0100*/  SHF.R.S32.HI R3, RZ, 0x1f, R3 ;  /* 0x0000001fff037819 */ /* 0x000fc80000011403 */
[----:B------:R-:W-:-:S04]  /*0110*/  LEA.HI R3, R3, R2, RZ, 0x9 ;  /* 0x0000000203037211 */ /* 0x000fc800078f48ff */
[----:B------:R-:W-:-:S04]  /*0120*/  LOP3.LUT R3, R3, 0xfffffe00, RZ, 0xc0, !PT ;  /* 0xfffffe0003037812 */ /* 0x000fc800078ec0ff */
[----:B------:R-:W-:Y:S02]  /*0130*/  IADD3 R19, R2, -R3, RZ ;  /* 0x8000000302137210 */ /* 0x000fe40007ffe0ff */
[----:B------:R-:W3:Y:S03]  /*0140*/  LDC.64 R2, c[0x0][0x210] ;  /* 0x00008400ff027b82 */ /* 0x000ee60000000a00 */
[----:B--2---:R-:W-:-:S05]  /*0150*/  IMAD.WIDE R14, R19, 0x4, R14 ;  /* 0x00000004130e7825 */ /* 0x004fca00078e020e */
[----:B------:R2:W2:Y:S01]  /*0160*/  LDG.E.EL R18, desc[UR4][R14.64] ;  /* 0x000000040e127981 */ /* 0x0004a2000c2e1900 */
[----:B----4-:R-:W-:-:S04]  /*0170*/  IMAD.WIDE R10, R19, 0x4, R10 ;  /* 0x00000004130a7825 */ /* 0x010fc800078e020a */
[----:B-----5:R-:W-:Y:S01]  /*0180*/  IMAD.WIDE R12, R19, 0x4, R12 ;  /* 0x00000004130c7825 */ /* 0x020fe200078e020c */
[----:B------:R4:W5:Y:S04]  /*0190*/  LDG.E.EL R8, desc[UR4][R10.64] ;  /* 0x000000040a087981 */ /* 0x000968000c2e1900 */
[----:B------:R-:W5:Y:S01]  /*01a0*/  LDG.E.EL R9, desc[UR4][R12.64] ;  /* 0x000000040c097981 */ /* 0x000f62000c2e1900 */
[----:B---3--:R-:W-:-:S05]  /*01b0*/  IMAD.WIDE R2, R0, 0x4, R2 ;  /* 0x0000000400027825 */ /* 0x008fca00078e0202 */
[----:B------:R-:W5:Y:S01]  /*01c0*/  LDG.E.64 R6, desc[UR4][R2.64] ;  /* 0x0000000402067981 */ /* 0x000f62000c1e1b00 */
[----:B0-2---:R-:W-:-:S04]  /*01d0*/  IMAD.WIDE R14, R19, 0x4, R16 ;  /* 0x00000004130e7825 */ /* 0x005fc800078e0210 */
[----:B-1----:R-:W-:Y:S02]  /*01e0*/  IMAD.WIDE R16, R19, 0x4, R4 ;  /* 0x0000000413107825 */ /* 0x002fe400078e0204 */
[----:B------:R-:W2:Y:S01]  /*01f0*/  LDG.E.EL R14, desc[UR4][R14.64] ;  /* 0x000000040e0e7981 */ /* 0x000ea2000c2e1900 */
[----:B----4-:R-:W-:Y:S01]  /*0200*/  HFMA2.MMA R10, -RZ, RZ, 1.625, 0 ;  /* 0x3e800000ff0a7435 */ /* 0x010fe200000001ff */
[----:B------:R-:W0:Y:S02]  /*0210*/  LDC.64 R4, c[0x0][0x240] ;  /* 0x00009000ff047b82 */ /* 0x000e240000000a00 */
[----:B------:R-:W2:Y:S01]  /*0220*/  LDG.E.EL R17, desc[UR4][R16.64] ;  /* 0x0000000410117981 */ /* 0x000ea2000c2e1900 */
[----:B0-----:R-:W-:-:S04]  /*0230*/  IMAD.WIDE R4, R0, 0x4, R4 ;  /* 0x0000000400047825 */ /* 0x001fc800078e0204 */
[----:B------:R-:W-:-:S04]  /*0240*/  FADD R18, R18, 9.9999997473787516356e-06 ;  /* 0x3727c5ac12127421 */ /* 0x000fc80000000000 */
[----:B------:R-:W0:Y:S02]  /*0250*/  MUFU.SQRT R19, R18 ;  /* 0x0000001200137308 */ /* 0x000e240000002000 */
[C---:B0-----:R-:W-:Y:S02]  /*0260*/  FSETP.GT.AND P0, PT, R19.reuse, 8.50705917302346158658e+37, PT ;  /* 0x7e8000001300780b */ /* 0x041fe40003f04000 */
[----:B------:R-:W-:-:S11]  /*0270*/  FSETP.GEU.AND P1, PT, R19, 1.175494350822287508e-38, PT ;  /* 0x008000001300780b */ /* 0x000fd60003f2e000 */
[----:B------:R-:W-:-:S04]  /*0280*/  @P0 FMUL R19, R19, 0.25 ;  /* 0x3e80000013130820 */ /* 0x000fc80000400000 */
[----:B------:R-:W-:-:S06]  /*0290*/  @!P1 FMUL R19, R19, 16777216 ;  /* 0x4b80000013139820 */ /* 0x000fcc0000400000 */
[----:B------:R-:W0:Y:S01]  /*02a0*/  MUFU.RCP R19, R19 ;  /* 0x0000001300137308 */ /* 0x000e220000001000 */
[----:B------:R-:W-:Y:S01]  /*02b0*/  FSEL R10, R10, 1, P0 ;  /* 0x3f8000000a0a7808 */ /* 0x000fe20000000000 */
[--C-:B-----5:R-:W-:Y:S01]  /*02c0*/  FADD R6, R6, R8.reuse ;  /* 0x0000000806067221 */ /* 0x120fe20000000000 */
[----:B------:R-:W-:-:S03]  /*02d0*/  FADD R7, R7, R8 ;  /* 0x0000000807077221 */ /* 0x000fc60000000000 */
[----:B------:R-:W-:Y:S01]  /*02e0*/  @!P1 FMUL R10, R10, 16777216 ;  /* 0x4b8000000a0a9820 */ /* 0x000fe20000400000 */
[C---:B------:R-:W-:Y:S01]  /*02f0*/  FADD R8, -R9.reuse, R6 ;  /* 0x0000000609087221 */ /* 0x040fe20000000100 */
[----:B------:R-:W-:Y:S02]  /*0300*/  FADD R9, -R9, R7 ;  /* 0x0000000709097221 */ /* 0x000fe40000000100 */
[----:B0-----:R-:W-:-:S04]  /*0310*/  FMUL R10, R19, R10 ;  /* 0x0000000a130a7220 */ /* 0x001fc80000400000 */
[-C--:B------:R-:W-:Y:S01]  /*0320*/  FMUL R8, R8, R10.reuse ;  /* 0x0000000a08087220 */ /* 0x080fe20000400000 */
[----:B------:R-:W-:-:S03]  /*0330*/  FMUL R10, R9, R10 ;  /* 0x0000000a090a7220 */ /* 0x000fc60000400000 */
[C-C-:B--2---:R-:W-:Y:S01]  /*0340*/  FFMA R8, R14.reuse, R8, R17.reuse ;  /* 0x000000080e087223 */ /* 0x144fe20000000011 */
[----:B------:R-:W-:-:S04]  /*0350*/  FFMA R10, R14, R10, R17 ;  /* 0x0000000a0e0a7223 */ /* 0x000fc80000000011 */
[----:B------:R-:W-:Y:S02]  /*0360*/  FSETP.GEU.AND P0, PT, R8, RZ, PT ;  /* 0x000000ff0800720b */ /* 0x000fe40003f0e000 */
[----:B------:R-:W-:Y:S02]  /*0370*/  FSETP.GEU.AND P1, PT, R10, RZ, PT ;  /* 0x000000ff0a00720b */ /* 0x000fe40003f2e000 */
[----:B------:R-:W-:Y:S02]  /*0380*/  FSEL R8, R8, RZ, P0 ;  /* 0x000000ff08087208 */ /* 0x000fe40000000000 */
[----:B------:R-:W-:Y:S01]  /*0390*/  FSEL R9, R10, RZ, P1 ;  /* 0x000000ff0a097208 */ /* 0x000fe20000800000 */
[----:B------:R-:W-:Y:S04]  /*03a0*/  STG.E.64 desc[UR4][R2.64], R6 ;  /* 0x0000000602007986 */ /* 0x000fe8000c101b04 */
[----:B------:R-:W-:Y:S01]  /*03b0*/  STG.E.64 desc[UR4][R4.64], R8 ;  /* 0x0000000804007986 */ /* 0x000fe2000c101b04 */
[----:B------:R-:W-:Y:S05]  /*03c0*/  EXIT ;  /* 0x000000000000794d */ /* 0x000fea0003800000 */
.L_x_0:
[----:B------:R-:W-:-:S00]  /*03d0*/  BRA `(.L_x_0) ;  /* 0xfffffffc00fc7947 */ /* 0x000fc0000383ffff */
[----:B------:R-:W-:-:S00]  /*03e0*/  NOP ;  /* 0x0000000000007918 */ /* 0x000fc00000000000 */
        /* <DEDUP_REMOVED lines=9> */
.L_x_1:


//--------------------- .nv.global.init           --------------------------
	.section	.nv.global.init,"aw",@progbits
.nv.global.init:
	.type		_$_str,@object
	.size		_$_str,(_$_str_$_2 - _$_str)
_$_str:
        /*0000*/ 	.byte	0x5f, 0x5f, 0x43, 0x55, 0x44, 0x41, 0x5f, 0x46, 0x54, 0x5a, 0x00
	.type		_$_str_$_2,@object
	.size		_$_str_$_2,(.L_1 - _$_str_$_2)
_$_str_$_2:
        /*000b*/ 	.byte	0x5f, 0x5f, 0x43, 0x55, 0x44, 0x41, 0x5f, 0x50, 0x52, 0x45, 0x43, 0x5f, 0x53, 0x51, 0x52, 0x54
        /*001b*/ 	.byte	0x00
.L_1:


//--------------------- .nv.constant0.triton_poi_fused__native_batch_norm_legit_no_training_convolution_relu_31 --------------------------
	.section	.nv.constant0.triton_poi_fused__native_batch_norm_legit_no_training_convolution_relu_31,"a",@progbits
	.sectionflags	@""
	.align	4
.nv.constant0.triton_poi_fused__native_batch_norm_legit_no_training_convolution_relu_31:
	.zero		588
